//
// Generated by NVIDIA NVVM Compiler
//
// Compiler Build ID: CL-36424714
// Cuda compilation tools, release 13.0, V13.0.88
// Based on NVVM 20.0.0
//

.version 9.0
.target sm_100
.address_size 64

	// .globl	_Z9MyKernel1v
.global .align 4 .b8 d_A[524288];
.global .align 4 .b8 d_sum1[2048];
.global .align 4 .f32 d_sum;
// _ZZ9MyKernel1vE3sum has been demoted
// _ZZ9MyKernel2vE3sum has been demoted

.visible .entry _Z9MyKernel1v()
{
	.reg .pred 	%p<5>;
	.reg .b32 	%r<13>;
	.reg .b32 	%f<6>;
	.reg .b64 	%rd<7>;
	// demoted variable
	.shared .align 4 .b8 _ZZ9MyKernel1vE3sum[1024];
	mov.u32 	%r1, %tid.x;
	mov.u32 	%r12, %ntid.x;
	mov.u32 	%r3, %ctaid.x;
	mad.lo.s32 	%r7, %r12, %r3, %r1;
	mul.wide.s32 	%rd1, %r7, 4;
	mov.u64 	%rd2, d_A;
	add.s64 	%rd3, %rd2, %rd1;
	ld.global.f32 	%f1, [%rd3];
	shl.b32 	%r8, %r1, 2;
	mov.u32 	%r9, _ZZ9MyKernel1vE3sum;
	add.s32 	%r4, %r9, %r8;
	st.shared.f32 	[%r4], %f1;
	bar.sync 	0;
	setp.lt.u32 	%p1, %r12, 2;
	@%p1 bra 	$L__BB0_4;
$L__BB0_1:
	shr.u32 	%r6, %r12, 1;
	setp.ge.u32 	%p2, %r1, %r6;
	@%p2 bra 	$L__BB0_3;
	shl.b32 	%r10, %r6, 2;
	add.s32 	%r11, %r4, %r10;
	ld.shared.f32 	%f2, [%r11];
	ld.shared.f32 	%f3, [%r4];
	add.f32 	%f4, %f2, %f3;
	st.shared.f32 	[%r4], %f4;
$L__BB0_3:
	bar.sync 	0;
	setp.gt.u32 	%p3, %r12, 3;
	mov.u32 	%r12, %r6;
	@%p3 bra 	$L__BB0_1;
$L__BB0_4:
	setp.ne.s32 	%p4, %r1, 0;
	@%p4 bra 	$L__BB0_6;
	ld.shared.f32 	%f5, [_ZZ9MyKernel1vE3sum];
	mul.wide.u32 	%rd4, %r3, 4;
	mov.u64 	%rd5, d_sum1;
	add.s64 	%rd6, %rd5, %rd4;
	st.global.f32 	[%rd6], %f5;
$L__BB0_6:
	ret;

}
	// .globl	_Z9MyKernel2v
.visible .entry _Z9MyKernel2v()
{
	.reg .pred 	%p<5>;
	.reg .b32 	%r<11>;
	.reg .b32 	%f<6>;
	.reg .b64 	%rd<4>;
	// demoted variable
	.shared .align 4 .b8 _ZZ9MyKernel2vE3sum[2048];
	mov.u32 	%r1, %tid.x;
	mul.wide.u32 	%rd1, %r1, 4;
	mov.u64 	%rd2, d_sum1;
	add.s64 	%rd3, %rd2, %rd1;
	ld.global.f32 	%f1, [%rd3];
	shl.b32 	%r6, %r1, 2;
	mov.u32 	%r7, _ZZ9MyKernel2vE3sum;
	add.s32 	%r2, %r7, %r6;
	st.shared.f32 	[%r2], %f1;
	bar.sync 	0;
	mov.u32 	%r10, %ntid.x;
	setp.lt.u32 	%p1, %r10, 2;
	@%p1 bra 	$L__BB1_4;
$L__BB1_1:
	shr.u32 	%r5, %r10, 1;
	setp.ge.u32 	%p2, %r1, %r5;
	@%p2 bra 	$L__BB1_3;
	shl.b32 	%r8, %r5, 2;
	add.s32 	%r9, %r2, %r8;
	ld.shared.f32 	%f2, [%r9];
	ld.shared.f32 	%f3, [%r2];
	add.f32 	%f4, %f2, %f3;
	st.shared.f32 	[%r2], %f4;
$L__BB1_3:
	bar.sync 	0;
	setp.gt.u32 	%p3, %r10, 3;
	mov.u32 	%r10, %r5;
	@%p3 bra 	$L__BB1_1;
$L__BB1_4:
	setp.ne.s32 	%p4, %r1, 0;
	@%p4 bra 	$L__BB1_6;
	ld.shared.f32 	%f5, [_ZZ9MyKernel2vE3sum];
	st.global.f32 	[d_sum], %f5;
$L__BB1_6:
	ret;

}


// ===== COMPILED SASS (sm_100) =====

	.target	sm_100

	.elftype	@"ET_EXEC"


//--------------------- .note.nv.tkinfo           --------------------------
	.section	.note.nv.tkinfo,"",@"SHT_NOTE"
	.sectionflags	@"SHF_NOTE_NV_TKINFO"
	.tkinfo
        /*0018*/ 	.word	0x00000002
        /*0030*/ 	.string	""
        /*0030*/ 	.string	"ptxas"
        /*0030*/ 	.string	"Cuda compilation tools, release 13.0, V13.0.88"
        /*0030*/ 	.string	"Build cuda_13.0.r13.0/compiler.36424714_0"
        /*0030*/ 	.string	"-arch sm_100 -m 64 "



//--------------------- .note.nv.cuinfo           --------------------------
	.section	.note.nv.cuinfo,"",@"SHT_NOTE"
	.sectionflags	@"SHF_NOTE_NV_CUINFO"
        /*0018*/ 	.short	0x0002
        /*001a*/ 	.short	0x0064
        /*001c*/ 	.short	0x0082
	.zero		2


//--------------------- .nv.info                  --------------------------
	.section	.nv.info,"",@"SHT_CUDA_INFO"
	.align	4


	//----- nvinfo : EIATTR_REGCOUNT
	.align		4
        /*0000*/ 	.byte	0x04, 0x2f
        /*0002*/ 	.short	(.L_4 - .L_3)
	.align		4
.L_3:
        /*0004*/ 	.word	index@(_Z9MyKernel1v)
        /*0008*/ 	.word	0x0000000b


	//----- nvinfo : EIATTR_FRAME_SIZE
	.align		4
.L_4:
        /*000c*/ 	.byte	0x04, 0x11
        /*000e*/ 	.short	(.L_6 - .L_5)
	.align		4
.L_5:
        /*0010*/ 	.word	index@(_Z9MyKernel1v)
        /*0014*/ 	.word	0x00000000


	//----- nvinfo : EIATTR_REGCOUNT
	.align		4
.L_6:
        /*0018*/ 	.byte	0x04, 0x2f
        /*001a*/ 	.short	(.L_8 - .L_7)
	.align		4
.L_7:
        /*001c*/ 	.word	index@(_Z9MyKernel2v)
        /*0020*/ 	.word	0x0000000a


	//----- nvinfo : EIATTR_FRAME_SIZE
	.align		4
.L_8:
        /*0024*/ 	.byte	0x04, 0x11
        /*0026*/ 	.short	(.L_10 - .L_9)
	.align		4
.L_9:
        /*0028*/ 	.word	index@(_Z9MyKernel2v)
        /*002c*/ 	.word	0x00000000


	//----- nvinfo : EIATTR_MIN_STACK_SIZE
	.align		4
.L_10:
        /*0030*/ 	.byte	0x04, 0x12
        /*0032*/ 	.short	(.L_12 - .L_11)
	.align		4
.L_11:
        /*0034*/ 	.word	index@(_Z9MyKernel2v)
        /*0038*/ 	.word	0x00000000


	//----- nvinfo : EIATTR_MIN_STACK_SIZE
	.align		4
.L_12:
        /*003c*/ 	.byte	0x04, 0x12
        /*003e*/ 	.short	(.L_14 - .L_13)
	.align		4
.L_13:
        /*0040*/ 	.word	index@(_Z9MyKernel1v)
        /*0044*/ 	.word	0x00000000
.L_14:


//--------------------- .nv.compat                --------------------------
	.section	.nv.compat,"",@"SHT_CUDA_COMPAT_INFO"
	.align	4
        /*0000*/ 	.byte	0x02, 0x09, 0x00, 0x00, 0x02, 0x02, 0x01, 0x00, 0x02, 0x05, 0x05, 0x00, 0x03, 0x07, 0x01, 0x01
        /*0010*/ 	.byte	0x02, 0x03, 0x00, 0x00, 0x02, 0x06, 0x01, 0x00, 0x04, 0x0b, 0x08, 0x00, 0x09, 0x00, 0x00, 0x00
        /*0020*/ 	.byte	0x00, 0x00, 0x00, 0x00


//--------------------- .nv.info._Z9MyKernel2v    --------------------------
	.section	.nv.info._Z9MyKernel2v,"",@"SHT_CUDA_INFO"
	.sectionflags	@""
	.align	4


	//----- nvinfo : EIATTR_CUDA_API_VERSION
	.align		4
        /*0000*/ 	.byte	0x04, 0x37
        /*0002*/ 	.short	(.L_16 - .L_15)
.L_15:
        /*0004*/ 	.word	0x00000082


	//----- nvinfo : EIATTR_SPARSE_MMA_MASK
	.align		4
.L_16:
        /*0008*/ 	.byte	0x03, 0x50
        /*000a*/ 	.short	0x0000


	//----- nvinfo : EIATTR_MAXREG_COUNT
	.align		4
        /*000c*/ 	.byte	0x03, 0x1b
        /*000e*/ 	.short	0x00ff


	//----- nvinfo : EIATTR_NUM_BARRIERS
	.align		4
        /*0010*/ 	.byte	0x02, 0x4c
        /*0012*/ 	.byte	0x01
	.zero		1


	//----- nvinfo : EIATTR_MERCURY_ISA_VERSION
	.align		4
        /*0014*/ 	.byte	0x03, 0x5f
        /*0016*/ 	.short	0x0101


	//----- nvinfo : EIATTR_VRC_CTA_INIT_COUNT
	.align		4
        /*0018*/ 	.byte	0x02, 0x4a
	.zero		1
	.zero		1


	//----- nvinfo : EIATTR_EXIT_INSTR_OFFSETS
	.align		4
        /*001c*/ 	.byte	0x04, 0x1c
        /*001e*/ 	.short	(.L_18 - .L_17)


	//   ....[0]....
.L_17:
        /*0020*/ 	.word	0x000001c0


	//   ....[1]....
        /*0024*/ 	.word	0x00000230


	//----- nvinfo : EIATTR_SW_WAR
	.align		4
.L_18:
        /*0028*/ 	.byte	0x04, 0x36
        /*002a*/ 	.short	(.L_20 - .L_19)
.L_19:
        /*002c*/ 	.word	0x00000008
.L_20:


//--------------------- .nv.info._Z9MyKernel1v    --------------------------
	.section	.nv.info._Z9MyKernel1v,"",@"SHT_CUDA_INFO"
	.sectionflags	@""
	.align	4


	//----- nvinfo : EIATTR_CUDA_API_VERSION
	.align		4
        /*0000*/ 	.byte	0x04, 0x37
        /*0002*/ 	.short	(.L_22 - .L_21)
.L_21:
        /*0004*/ 	.word	0x00000082


	//----- nvinfo : EIATTR_SPARSE_MMA_MASK
	.align		4
.L_22:
        /*0008*/ 	.byte	0x03, 0x50
        /*000a*/ 	.short	0x0000


	//----- nvinfo : EIATTR_MAXREG_COUNT
	.align		4
        /*000c*/ 	.byte	0x03, 0x1b
        /*000e*/ 	.short	0x00ff


	//----- nvinfo : EIATTR_NUM_BARRIERS
	.align		4
        /*0010*/ 	.byte	0x02, 0x4c
        /*0012*/ 	.byte	0x01
	.zero		1


	//----- nvinfo : EIATTR_MERCURY_ISA_VERSION
	.align		4
        /*0014*/ 	.byte	0x03, 0x5f
        /*0016*/ 	.short	0x0101


	//----- nvinfo : EIATTR_VRC_CTA_INIT_COUNT
	.align		4
        /*0018*/ 	.byte	0x02, 0x4a
	.zero		1
	.zero		1


	//----- nvinfo : EIATTR_EXIT_INSTR_OFFSETS
	.align		4
        /*001c*/ 	.byte	0x04, 0x1c
        /*001e*/ 	.short	(.L_24 - .L_23)


	//   ....[0]....
.L_23:
        /*0020*/ 	.word	0x000001e0


	//   ....[1]....
        /*0024*/ 	.word	0x00000260


	//----- nvinfo : EIATTR_SW_WAR
	.align		4
.L_24:
        /*0028*/ 	.byte	0x04, 0x36
        /*002a*/ 	.short	(.L_26 - .L_25)
.L_25:
        /*002c*/ 	.word	0x00000008
.L_26:


//--------------------- .nv.callgraph             --------------------------
	.section	.nv.callgraph,"",@"SHT_CUDA_CALLGRAPH"
	.align	4
	.sectionentsize	8
	.align		4
        /*0000*/ 	.word	0x00000000
	.align		4
        /*0004*/ 	.word	0xffffffff
	.align		4
        /*0008*/ 	.word	0x00000000
	.align		4
        /*000c*/ 	.word	0xfffffffe
	.align		4
        /*0010*/ 	.word	0x00000000
	.align		4
        /*0014*/ 	.word	0xfffffffd
	.align		4
        /*0018*/ 	.word	0x00000000
	.align		4
        /*001c*/ 	.word	0xfffffffc


//--------------------- .nv.constant4             --------------------------
	.section	.nv.constant4,"a",@progbits
	.align	8
	.align		8
.nv.constant4:
        /*0000*/ 	.dword	d_A
	.align		8
        /*0008*/ 	.dword	d_sum1
	.align		8
        /*0010*/ 	.dword	d_sum


//--------------------- .text._Z9MyKernel2v       --------------------------
	.section	.text._Z9MyKernel2v,"ax",@progbits
	.align	128
        .global         _Z9MyKernel2v
        .type           _Z9MyKernel2v,@function
        .size           _Z9MyKernel2v,(.L_x_6 - _Z9MyKernel2v)
        .other          _Z9MyKernel2v,@"STO_CUDA_ENTRY STV_DEFAULT"
_Z9MyKernel2v:
.text._Z9MyKernel2v:
[----:B------:R-:W-:Y:S01]  /*0000*/  LDC R1, c[0x0][0x37c] ;  /* 0x0000df00ff017b82 */ /* 0x000fe20000000800 */
[----:B------:R-:W0:Y:S07]  /*0010*/  S2R R7, SR_TID.X ;  /* 0x0000000000077919 */ /* 0x000e2e0000002100 */
[----:B------:R-:W0:Y:S01]  /*0020*/  LDC.64 R2, c[0x4][0x8] ;  /* 0x01000200ff027b82 */ /* 0x000e220000000a00 */
[----:B------:R-:W1:Y:S01]  /*0030*/  LDCU.64 UR6, c[0x0][0x358] ;  /* 0x00006b00ff0677ac */ /* 0x000e620008000a00 */
[----:B0-----:R-:W-:-:S06]  /*0040*/  IMAD.WIDE.U32 R2, R7, 0x4, R2 ;  /* 0x0000000407027825 */ /* 0x001fcc00078e0002 */
[----:B-1----:R-:W2:Y:S01]  /*0050*/  LDG.E R2, desc[UR6][R2.64] ;  /* 0x0000000602027981 */ /* 0x002ea2000c1e1900 */
[----:B------:R-:W0:Y:S01]  /*0060*/  S2UR UR5, SR_CgaCtaId ;  /* 0x00000000000579c3 */ /* 0x000e220000008800 */
[----:B------:R-:W-:Y:S01]  /*0070*/  UMOV UR4, 0x400 ;  /* 0x0000040000047882 */ /* 0x000fe20000000000 */
[----:B------:R-:W1:Y:S01]  /*0080*/  LDCU UR8, c[0x0][0x360] ;  /* 0x00006c00ff0877ac */ /* 0x000e620008000800 */
[----:B------:R-:W-:Y:S01]  /*0090*/  ISETP.NE.AND P0, PT, R7, RZ, PT ;  /* 0x000000ff0700720c */ /* 0x000fe20003f05270 */
[----:B-1----:R-:W-:Y:S02]  /*00a0*/  UISETP.GE.U32.AND UP0, UPT, UR8, 0x2, UPT ;  /* 0x000000020800788c */ /* 0x002fe4000bf06070 */
[----:B0-----:R-:W-:-:S06]  /*00b0*/  ULEA UR4, UR5, UR4, 0x18 ;  /* 0x0000000405047291 */ /* 0x001fcc000f8ec0ff */
[----:B------:R-:W-:-:S05]  /*00c0*/  LEA R5, R7, UR4, 0x2 ;  /* 0x0000000407057c11 */ /* 0x000fca000f8e10ff */
[----:B--2---:R0:W-:Y:S01]  /*00d0*/  STS [R5], R2 ;  /* 0x0000000205007388 */ /* 0x0041e20000000800 */
[----:B------:R-:W-:Y:S06]  /*00e0*/  BAR.SYNC.DEFER_BLOCKING 0x0 ;  /* 0x0000000000007b1d */ /* 0x000fec0000010000 */
[----:B------:R-:W-:Y:S05]  /*00f0*/  BRA.U !UP0, `(.L_x_0) ;  /* 0x0000000108307547 */ /* 0x000fea000b800000 */
[----:B------:R-:W-:-:S07]  /*0100*/  IMAD.U32 R0, RZ, RZ, UR8 ;  /* 0x00000008ff007e24 */ /* 0x000fce000f8e00ff */
.L_x_1:
[----:B------:R-:W-:-:S04]  /*0110*/  SHF.R.U32.HI R6, RZ, 0x1, R0 ;  /* 0x00000001ff067819 */ /* 0x000fc80000011600 */
[----:B------:R-:W-:-:S13]  /*0120*/  ISETP.GE.U32.AND P1, PT, R7, R6, PT ;  /* 0x000000060700720c */ /* 0x000fda0003f26070 */
[----:B0-----:R-:W-:Y:S01]  /*0130*/  @!P1 IMAD R2, R6, 0x4, R5 ;  /* 0x0000000406029824 */ /* 0x001fe200078e0205 */
[----:B------:R-:W-:Y:S05]  /*0140*/  @!P1 LDS R3, [R5] ;  /* 0x0000000005039984 */ /* 0x000fea0000000800 */
[----:B------:R-:W0:Y:S02]  /*0150*/  @!P1 LDS R2, [R2] ;  /* 0x0000000002029984 */ /* 0x000e240000000800 */
[----:B0-----:R-:W-:-:S05]  /*0160*/  @!P1 FADD R4, R2, R3 ;  /* 0x0000000302049221 */ /* 0x001fca0000000000 */
[----:B------:R1:W-:Y:S01]  /*0170*/  @!P1 STS [R5], R4 ;  /* 0x0000000405009388 */ /* 0x0003e20000000800 */
[----:B------:R-:W-:Y:S01]  /*0180*/  BAR.SYNC.DEFER_BLOCKING 0x0 ;  /* 0x0000000000007b1d */ /* 0x000fe20000010000 */
[----:B------:R-:W-:Y:S01]  /*0190*/  ISETP.GT.U32.AND P1, PT, R0, 0x3, PT ;  /* 0x000000030000780c */ /* 0x000fe20003f24070 */
[----:B------:R-:W-:-:S12]  /*01a0*/  IMAD.MOV.U32 R0, RZ, RZ, R6 ;  /* 0x000000ffff007224 */ /* 0x000fd800078e0006 */
[----:B-1----:R-:W-:Y:S05]  /*01b0*/  @P1 BRA `(.L_x_1) ;  /* 0xfffffffc00d41947 */ /* 0x002fea000383ffff */
.L_x_0:
[----:B------:R-:W-:Y:S05]  /*01c0*/  @P0 EXIT ;  /* 0x000000000000094d */ /* 0x000fea0003800000 */
[----:B------:R-:W1:Y:S01]  /*01d0*/  S2UR UR5, SR_CgaCtaId ;  /* 0x00000000000579c3 */ /* 0x000e620000008800 */
[----:B------:R-:W-:-:S07]  /*01e0*/  UMOV UR4, 0x400 ;  /* 0x0000040000047882 */ /* 0x000fce0000000000 */
[----:B0-----:R-:W0:Y:S01]  /*01f0*/  LDC.64 R2, c[0x4][0x10] ;  /* 0x01000400ff027b82 */ /* 0x001e220000000a00 */
[----:B-1----:R-:W-:-:S09]  /*0200*/  ULEA UR4, UR5, UR4, 0x18 ;  /* 0x0000000405047291 */ /* 0x002fd2000f8ec0ff */
[----:B------:R-:W0:Y:S04]  /*0210*/  LDS R5, [UR4] ;  /* 0x00000004ff057984 */ /* 0x000e280008000800 */
[----:B0-----:R-:W-:Y:S01]  /*0220*/  STG.E desc[UR6][R2.64], R5 ;  /* 0x0000000502007986 */ /* 0x001fe2000c101906 */
[----:B------:R-:W-:Y:S05]  /*0230*/  EXIT ;  /* 0x000000000000794d */ /* 0x000fea0003800000 */
.L_x_2:
[----:B------:R-:W-:-:S00]  /*0240*/  BRA `(.L_x_2) ;  /* 0xfffffffc00fc7947 */ /* 0x000fc0000383ffff */
[----:B------:R-:W-:-:S00]  /*0250*/  NOP ;  /* 0x0000000000007918 */ /* 0x000fc00000000000 */
        /* <DEDUP_REMOVED lines=10> */
.L_x_6:


//--------------------- .text._Z9MyKernel1v       --------------------------
	.section	.text._Z9MyKernel1v,"ax",@progbits
	.align	128
        .global         _Z9MyKernel1v
        .type           _Z9MyKernel1v,@function
        .size           _Z9MyKernel1v,(.L_x_7 - _Z9MyKernel1v)
        .other          _Z9MyKernel1v,@"STO_CUDA_ENTRY STV_DEFAULT"
_Z9MyKernel1v:
.text._Z9MyKernel1v:
[----:B------:R-:W-:Y:S01]  /*0000*/  LDC R1, c[0x0][0x37c] ;  /* 0x0000df00ff017b82 */ /* 0x000fe20000000800 */
[----:B------:R-:W0:Y:S07]  /*0010*/  S2R R6, SR_TID.X ;  /* 0x0000000000067919 */ /* 0x000e2e0000002100 */
[----:B------:R-:W1:Y:S01]  /*0020*/  LDC.64 R2, c[0x4][RZ] ;  /* 0x01000000ff027b82 */ /* 0x000e620000000a00 */
[----:B------:R-:W0:Y:S01]  /*0030*/  LDCU UR8, c[0x0][0x360] ;  /* 0x00006c00ff0877ac */ /* 0x000e220008000800 */
[----:B------:R-:W0:Y:S01]  /*0040*/  S2R R7, SR_CTAID.X ;  /* 0x0000000000077919 */ /* 0x000e220000002500 */
[----:B------:R-:W2:Y:S01]  /*0050*/  LDCU.64 UR6, c[0x0][0x358] ;  /* 0x00006b00ff0677ac */ /* 0x000ea20008000a00 */
[----:B0-----:R-:W-:-:S04]  /*0060*/  IMAD R5, R7, UR8, R6 ;  /* 0x0000000807057c24 */ /* 0x001fc8000f8e0206 */
[----:B-1----:R-:W-:-:S06]  /*0070*/  IMAD.WIDE R2, R5, 0x4, R2 ;  /* 0x0000000405027825 */ /* 0x002fcc00078e0202 */
[----:B--2---:R-:W2:Y:S01]  /*0080*/  LDG.E R2, desc[UR6][R2.64] ;  /* 0x0000000602027981 */ /* 0x004ea2000c1e1900 */
[----:B------:R-:W0:Y:S01]  /*0090*/  S2UR UR5, SR_CgaCtaId ;  /* 0x00000000000579c3 */ /* 0x000e220000008800 */
[----:B------:R-:W-:Y:S01]  /*00a0*/  UMOV UR4, 0x400 ;  /* 0x0000040000047882 */ /* 0x000fe20000000000 */
[----:B------:R-:W-:Y:S01]  /*00b0*/  UISETP.GE.U32.AND UP0, UPT, UR8, 0x2, UPT ;  /* 0x000000020800788c */ /* 0x000fe2000bf06070 */
[----:B------:R-:W-:Y:S01]  /*00c0*/  ISETP.NE.AND P0, PT, R6, RZ, PT ;  /* 0x000000ff0600720c */ /* 0x000fe20003f05270 */
[----:B0-----:R-:W-:-:S06]  /*00d0*/  ULEA UR4, UR5, UR4, 0x18 ;  /* 0x0000000405047291 */ /* 0x001fcc000f8ec0ff */
[----:B------:R-:W-:-:S05]  /*00e0*/  LEA R5, R6, UR4, 0x2 ;  /* 0x0000000406057c11 */ /* 0x000fca000f8e10ff */
[----:B--2---:R0:W-:Y:S01]  /*00f0*/  STS [R5], R2 ;  /* 0x0000000205007388 */ /* 0x0041e20000000800 */
[----:B------:R-:W-:Y:S06]  /*0100*/  BAR.SYNC.DEFER_BLOCKING 0x0 ;  /* 0x0000000000007b1d */ /* 0x000fec0000010000 */
[----:B------:R-:W-:Y:S05]  /*0110*/  BRA.U !UP0, `(.L_x_3) ;  /* 0x0000000108307547 */ /* 0x000fea000b800000 */
[----:B------:R-:W-:-:S07]  /*0120*/  IMAD.U32 R0, RZ, RZ, UR8 ;  /* 0x00000008ff007e24 */ /* 0x000fce000f8e00ff */
.L_x_4:
[----:B------:R-:W-:-:S04]  /*0130*/  SHF.R.U32.HI R8, RZ, 0x1, R0 ;  /* 0x00000001ff087819 */ /* 0x000fc80000011600 */
[----:B------:R-:W-:-:S13]  /*0140*/  ISETP.GE.U32.AND P1, PT, R6, R8, PT ;  /* 0x000000080600720c */ /* 0x000fda0003f26070 */
[----:B0-----:R-:W-:Y:S01]  /*0150*/  @!P1 LEA R2, R8, R5, 0x2 ;  /* 0x0000000508029211 */ /* 0x001fe200078e10ff */
        /* <DEDUP_REMOVED lines=8> */
.L_x_3:
[----:B------:R-:W-:Y:S05]  /*01e0*/  @P0 EXIT ;  /* 0x000000000000094d */ /* 0x000fea0003800000 */
[----:B------:R-:W1:Y:S01]  /*01f0*/  S2UR UR5, SR_CgaCtaId ;  /* 0x00000000000579c3 */ /* 0x000e620000008800 */
[----:B------:R-:W-:-:S07]  /*0200*/  UMOV UR4, 0x400 ;  /* 0x0000040000047882 */ /* 0x000fce0000000000 */
[----:B0-----:R-:W0:Y:S01]  /*0210*/  LDC.64 R2, c[0x4][0x8] ;  /* 0x01000200ff027b82 */ /* 0x001e220000000a00 */
[----:B-1----:R-:W-:Y:S01]  /*0220*/  ULEA UR4, UR5, UR4, 0x18 ;  /* 0x0000000405047291 */ /* 0x002fe2000f8ec0ff */
[----:B0-----:R-:W-:-:S08]  /*0230*/  IMAD.WIDE.U32 R2, R7, 0x4, R2 ;  /* 0x0000000407027825 */ /* 0x001fd000078e0002 */
[----:B------:R-:W0:Y:S04]  /*0240*/  LDS R5, [UR4] ;  /* 0x00000004ff057984 */ /* 0x000e280008000800 */
[----:B0-----:R-:W-:Y:S01]  /*0250*/  STG.E desc[UR6][R2.64], R5 ;  /* 0x0000000502007986 */ /* 0x001fe2000c101906 */
[----:B------:R-:W-:Y:S05]  /*0260*/  EXIT ;  /* 0x000000000000794d */ /* 0x000fea0003800000 */
.L_x_5:
        /* <DEDUP_REMOVED lines=9> */
.L_x_7:


//--------------------- .nv.shared._Z9MyKernel2v  --------------------------
	.section	.nv.shared._Z9MyKernel2v,"aw",@nobits
	.sectionflags	@""
	.align	4
.nv.shared._Z9MyKernel2v:
	.zero		3072


//--------------------- .nv.shared.reserved.0     --------------------------
	.section	.nv.shared.reserved.0,"aw",@nobits
	.weak		__nv_reservedSMEM_offset_0_alias
	.size		__nv_reservedSMEM_offset_0_alias, 0, 64
	.other		__nv_reservedSMEM_offset_0_alias,@"STO_CUDA_RESERVED_SHARED STV_DEFAULT"
__nv_reservedSMEM_offset_0_alias:
	.zero		0
	.zero		64


//--------------------- .nv.global                --------------------------
	.section	.nv.global,"aw",@nobits
	.align	4
.nv.global:
	.type		d_sum,@object
	.size		d_sum,(d_sum1 - d_sum)
d_sum:
	.zero		4
	.type		d_sum1,@object
	.size		d_sum1,(d_A - d_sum1)
d_sum1:
	.zero		2048
	.type		d_A,@object
	.size		d_A,(.L_0 - d_A)
d_A:
	.zero		524288
.L_0:


//--------------------- .nv.shared._Z9MyKernel1v  --------------------------
	.section	.nv.shared._Z9MyKernel1v,"aw",@nobits
	.sectionflags	@""
	.align	4
.nv.shared._Z9MyKernel1v:
	.zero		2048


//--------------------- .nv.constant0._Z9MyKernel2v --------------------------
	.section	.nv.constant0._Z9MyKernel2v,"a",@progbits
	.sectionflags	@""
	.align	4
.nv.constant0._Z9MyKernel2v:
	.zero		896


//--------------------- .nv.constant0._Z9MyKernel1v --------------------------
	.section	.nv.constant0._Z9MyKernel1v,"a",@progbits
	.sectionflags	@""
	.align	4
.nv.constant0._Z9MyKernel1v:
	.zero		896


//--------------------- SYMBOLS --------------------------

	.type		.nv.reservedSmem.offset0,@object
	.size		.nv.reservedSmem.offset0,0x4
	.type		.nv.reservedSmem.cap,@object
	.size		.nv.reservedSmem.cap,0x4
